//
// Generated by NVIDIA NVVM Compiler
//
// Compiler Build ID: CL-36424714
// Cuda compilation tools, release 13.0, V13.0.88
// Based on NVVM 20.0.0
//

.version 9.0
.target sm_100
.address_size 64

	// .globl	_Z6kernelIfEviiiiiPKT_S2_PS0_

.visible .entry _Z6kernelIfEviiiiiPKT_S2_PS0_(
	.param .u32 _Z6kernelIfEviiiiiPKT_S2_PS0__param_0,
	.param .u32 _Z6kernelIfEviiiiiPKT_S2_PS0__param_1,
	.param .u32 _Z6kernelIfEviiiiiPKT_S2_PS0__param_2,
	.param .u32 _Z6kernelIfEviiiiiPKT_S2_PS0__param_3,
	.param .u32 _Z6kernelIfEviiiiiPKT_S2_PS0__param_4,
	.param .u64 .ptr .align 1 _Z6kernelIfEviiiiiPKT_S2_PS0__param_5,
	.param .u64 .ptr .align 1 _Z6kernelIfEviiiiiPKT_S2_PS0__param_6,
	.param .u64 .ptr .align 1 _Z6kernelIfEviiiiiPKT_S2_PS0__param_7
)
{
	.reg .pred 	%p<8>;
	.reg .b32 	%r<45>;
	.reg .b32 	%f<11>;
	.reg .b64 	%rd<13>;

	ld.param.u32 	%r17, [_Z6kernelIfEviiiiiPKT_S2_PS0__param_0];
	ld.param.u32 	%r18, [_Z6kernelIfEviiiiiPKT_S2_PS0__param_1];
	ld.param.u32 	%r19, [_Z6kernelIfEviiiiiPKT_S2_PS0__param_2];
	ld.param.u32 	%r20, [_Z6kernelIfEviiiiiPKT_S2_PS0__param_3];
	ld.param.u32 	%r21, [_Z6kernelIfEviiiiiPKT_S2_PS0__param_4];
	ld.param.u64 	%rd3, [_Z6kernelIfEviiiiiPKT_S2_PS0__param_5];
	ld.param.u64 	%rd4, [_Z6kernelIfEviiiiiPKT_S2_PS0__param_6];
	ld.param.u64 	%rd5, [_Z6kernelIfEviiiiiPKT_S2_PS0__param_7];
	mov.u32 	%r22, %ctaid.x;
	mov.u32 	%r23, %ntid.x;
	mov.u32 	%r24, %tid.x;
	mad.lo.s32 	%r25, %r22, %r23, %r24;
	setp.ge.s32 	%p1, %r25, %r19;
	@%p1 bra 	$L__BB0_10;
	mov.u32 	%r1, %ctaid.y;
	mov.u32 	%r26, %ntid.y;
	mov.u32 	%r2, %tid.y;
	mad.lo.s32 	%r3, %r1, %r26, %r2;
	setp.ge.s32 	%p2, %r3, %r19;
	@%p2 bra 	$L__BB0_10;
	mov.u32 	%r27, %ctaid.z;
	mov.u32 	%r28, %ntid.z;
	mov.u32 	%r29, %tid.z;
	mad.lo.s32 	%r4, %r27, %r28, %r29;
	mul.lo.s32 	%r30, %r18, %r17;
	setp.ge.s32 	%p3, %r4, %r30;
	@%p3 bra 	$L__BB0_10;
	add.s32 	%r32, %r19, 31;
	shr.u32 	%r5, %r32, 5;
	rem.s32 	%r33, %r4, %r18;
	mul.lo.s32 	%r34, %r33, %r19;
	sub.s32 	%r35, %r4, %r33;
	mad.lo.s32 	%r6, %r35, %r19, %r34;
	add.s32 	%r7, %r5, %r1;
	sub.s32 	%r8, %r34, %r20;
	cvta.to.global.u64 	%rd1, %rd3;
	cvta.to.global.u64 	%rd2, %rd4;
	mov.f32 	%f10, 0f00000000;
	mov.b32 	%r43, 0;
$L__BB0_4:
	shl.b32 	%r10, %r43, 5;
	sub.s32 	%r37, %r7, %r43;
	shl.b32 	%r11, %r37, 5;
	mov.b32 	%r44, 0;
$L__BB0_5:
	add.s32 	%r13, %r44, %r10;
	setp.ge.s32 	%p4, %r13, %r19;
	@%p4 bra 	$L__BB0_8;
	sub.s32 	%r38, %r2, %r44;
	add.s32 	%r39, %r38, %r11;
	add.s32 	%r14, %r39, -1;
	setp.ge.s32 	%p5, %r14, %r21;
	@%p5 bra 	$L__BB0_8;
	add.s32 	%r40, %r14, %r8;
	mul.wide.s32 	%rd6, %r40, 4;
	add.s64 	%rd7, %rd1, %rd6;
	ld.global.f32 	%f6, [%rd7];
	add.s32 	%r41, %r13, %r6;
	mul.wide.s32 	%rd8, %r41, 4;
	add.s64 	%rd9, %rd2, %rd8;
	ld.global.f32 	%f7, [%rd9];
	fma.rn.f32 	%f10, %f6, %f7, %f10;
	add.s32 	%r44, %r44, 1;
	setp.ne.s32 	%p6, %r44, %r19;
	@%p6 bra 	$L__BB0_5;
$L__BB0_8:
	add.s32 	%r43, %r43, 1;
	setp.ne.s32 	%p7, %r43, %r5;
	@%p7 bra 	$L__BB0_4;
	add.s32 	%r42, %r6, %r3;
	cvta.to.global.u64 	%rd10, %rd5;
	mul.wide.s32 	%rd11, %r42, 4;
	add.s64 	%rd12, %rd10, %rd11;
	st.global.f32 	[%rd12], %f10;
$L__BB0_10:
	ret;

}


// ===== COMPILED SASS (sm_100) =====

	.target	sm_100

	.elftype	@"ET_EXEC"


//--------------------- .note.nv.tkinfo           --------------------------
	.section	.note.nv.tkinfo,"",@"SHT_NOTE"
	.sectionflags	@"SHF_NOTE_NV_TKINFO"
	.tkinfo
        /*0018*/ 	.word	0x00000002
        /*0030*/ 	.string	""
        /*0030*/ 	.string	"ptxas"
        /*0030*/ 	.string	"Cuda compilation tools, release 13.0, V13.0.88"
        /*0030*/ 	.string	"Build cuda_13.0.r13.0/compiler.36424714_0"
        /*0030*/ 	.string	"-arch sm_100 -m 64 "



//--------------------- .note.nv.cuinfo           --------------------------
	.section	.note.nv.cuinfo,"",@"SHT_NOTE"
	.sectionflags	@"SHF_NOTE_NV_CUINFO"
        /*0018*/ 	.short	0x0002
        /*001a*/ 	.short	0x0064
        /*001c*/ 	.short	0x0082
	.zero		2


//--------------------- .nv.info                  --------------------------
	.section	.nv.info,"",@"SHT_CUDA_INFO"
	.align	4


	//----- nvinfo : EIATTR_REGCOUNT
	.align		4
        /*0000*/ 	.byte	0x04, 0x2f
        /*0002*/ 	.short	(.L_1 - .L_0)
	.align		4
.L_0:
        /*0004*/ 	.word	index@(_Z6kernelIfEviiiiiPKT_S2_PS0_)
        /*0008*/ 	.word	0x00000015


	//----- nvinfo : EIATTR_FRAME_SIZE
	.align		4
.L_1:
        /*000c*/ 	.byte	0x04, 0x11
        /*000e*/ 	.short	(.L_3 - .L_2)
	.align		4
.L_2:
        /*0010*/ 	.word	index@(_Z6kernelIfEviiiiiPKT_S2_PS0_)
        /*0014*/ 	.word	0x00000000


	//----- nvinfo : EIATTR_MIN_STACK_SIZE
	.align		4
.L_3:
        /*0018*/ 	.byte	0x04, 0x12
        /*001a*/ 	.short	(.L_5 - .L_4)
	.align		4
.L_4:
        /*001c*/ 	.word	index@(_Z6kernelIfEviiiiiPKT_S2_PS0_)
        /*0020*/ 	.word	0x00000000
.L_5:


//--------------------- .nv.compat                --------------------------
	.section	.nv.compat,"",@"SHT_CUDA_COMPAT_INFO"
	.align	4
        /*0000*/ 	.byte	0x02, 0x09, 0x00, 0x00, 0x02, 0x02, 0x01, 0x00, 0x02, 0x05, 0x05, 0x00, 0x03, 0x07, 0x01, 0x01
        /*0010*/ 	.byte	0x02, 0x03, 0x00, 0x00, 0x02, 0x06, 0x01, 0x00, 0x04, 0x0b, 0x08, 0x00, 0x09, 0x00, 0x00, 0x00
        /*0020*/ 	.byte	0x00, 0x00, 0x00, 0x00


//--------------------- .nv.info._Z6kernelIfEviiiiiPKT_S2_PS0_ --------------------------
	.section	.nv.info._Z6kernelIfEviiiiiPKT_S2_PS0_,"",@"SHT_CUDA_INFO"
	.sectionflags	@""
	.align	4


	//----- nvinfo : EIATTR_CUDA_API_VERSION
	.align		4
        /*0000*/ 	.byte	0x04, 0x37
        /*0002*/ 	.short	(.L_7 - .L_6)
.L_6:
        /*0004*/ 	.word	0x00000082


	//----- nvinfo : EIATTR_KPARAM_INFO
	.align		4
.L_7:
        /*0008*/ 	.byte	0x04, 0x17
        /*000a*/ 	.short	(.L_9 - .L_8)
.L_8:
        /*000c*/ 	.word	0x00000000
        /*0010*/ 	.short	0x0007
        /*0012*/ 	.short	0x0028
        /*0014*/ 	.byte	0x00, 0xf5, 0x21, 0x00


	//----- nvinfo : EIATTR_KPARAM_INFO
	.align		4
.L_9:
        /*0018*/ 	.byte	0x04, 0x17
        /*001a*/ 	.short	(.L_11 - .L_10)
.L_10:
        /*001c*/ 	.word	0x00000000
        /*0020*/ 	.short	0x0006
        /*0022*/ 	.short	0x0020
        /*0024*/ 	.byte	0x00, 0xf5, 0x21, 0x00


	//----- nvinfo : EIATTR_KPARAM_INFO
	.align		4
.L_11:
        /*0028*/ 	.byte	0x04, 0x17
        /*002a*/ 	.short	(.L_13 - .L_12)
.L_12:
        /*002c*/ 	.word	0x00000000
        /*0030*/ 	.short	0x0005
        /*0032*/ 	.short	0x0018
        /*0034*/ 	.byte	0x00, 0xf5, 0x21, 0x00


	//----- nvinfo : EIATTR_KPARAM_INFO
	.align		4
.L_13:
        /*0038*/ 	.byte	0x04, 0x17
        /*003a*/ 	.short	(.L_15 - .L_14)
.L_14:
        /*003c*/ 	.word	0x00000000
        /*0040*/ 	.short	0x0004
        /*0042*/ 	.short	0x0010
        /*0044*/ 	.byte	0x00, 0xf0, 0x11, 0x00


	//----- nvinfo : EIATTR_KPARAM_INFO
	.align		4
.L_15:
        /*0048*/ 	.byte	0x04, 0x17
        /*004a*/ 	.short	(.L_17 - .L_16)
.L_16:
        /*004c*/ 	.word	0x00000000
        /*0050*/ 	.short	0x0003
        /*0052*/ 	.short	0x000c
        /*0054*/ 	.byte	0x00, 0xf0, 0x11, 0x00


	//----- nvinfo : EIATTR_KPARAM_INFO
	.align		4
.L_17:
        /*0058*/ 	.byte	0x04, 0x17
        /*005a*/ 	.short	(.L_19 - .L_18)
.L_18:
        /*005c*/ 	.word	0x00000000
        /*0060*/ 	.short	0x0002
        /*0062*/ 	.short	0x0008
        /*0064*/ 	.byte	0x00, 0xf0, 0x11, 0x00


	//----- nvinfo : EIATTR_KPARAM_INFO
	.align		4
.L_19:
        /*0068*/ 	.byte	0x04, 0x17
        /*006a*/ 	.short	(.L_21 - .L_20)
.L_20:
        /*006c*/ 	.word	0x00000000
        /*0070*/ 	.short	0x0001
        /*0072*/ 	.short	0x0004
        /*0074*/ 	.byte	0x00, 0xf0, 0x11, 0x00


	//----- nvinfo : EIATTR_KPARAM_INFO
	.align		4
.L_21:
        /*0078*/ 	.byte	0x04, 0x17
        /*007a*/ 	.short	(.L_23 - .L_22)
.L_22:
        /*007c*/ 	.word	0x00000000
        /*0080*/ 	.short	0x0000
        /*0082*/ 	.short	0x0000
        /*0084*/ 	.byte	0x00, 0xf0, 0x11, 0x00


	//----- nvinfo : EIATTR_SPARSE_MMA_MASK
	.align		4
.L_23:
        /*0088*/ 	.byte	0x03, 0x50
        /*008a*/ 	.short	0x0000


	//----- nvinfo : EIATTR_MAXREG_COUNT
	.align		4
        /*008c*/ 	.byte	0x03, 0x1b
        /*008e*/ 	.short	0x00ff


	//----- nvinfo : EIATTR_MERCURY_ISA_VERSION
	.align		4
        /*0090*/ 	.byte	0x03, 0x5f
        /*0092*/ 	.short	0x0101


	//----- nvinfo : EIATTR_VRC_CTA_INIT_COUNT
	.align		4
        /*0094*/ 	.byte	0x02, 0x4a
	.zero		1
	.zero		1


	//----- nvinfo : EIATTR_EXIT_INSTR_OFFSETS
	.align		4
        /*0098*/ 	.byte	0x04, 0x1c
        /*009a*/ 	.short	(.L_25 - .L_24)


	//   ....[0]....
.L_24:
        /*009c*/ 	.word	0x00000070


	//   ....[1]....
        /*00a0*/ 	.word	0x000000d0


	//   ....[2]....
        /*00a4*/ 	.word	0x00000150


	//   ....[3]....
        /*00a8*/ 	.word	0x00000580


	//----- nvinfo : EIATTR_CRS_STACK_SIZE
	.align		4
.L_25:
        /*00ac*/ 	.byte	0x04, 0x1e
        /*00ae*/ 	.short	(.L_27 - .L_26)
.L_26:
        /*00b0*/ 	.word	0x00000000


	//----- nvinfo : EIATTR_CBANK_PARAM_SIZE
	.align		4
.L_27:
        /*00b4*/ 	.byte	0x03, 0x19
        /*00b6*/ 	.short	0x0030


	//----- nvinfo : EIATTR_PARAM_CBANK
	.align		4
        /*00b8*/ 	.byte	0x04, 0x0a
        /*00ba*/ 	.short	(.L_29 - .L_28)
	.align		4
.L_28:
        /*00bc*/ 	.word	index@(.nv.constant0._Z6kernelIfEviiiiiPKT_S2_PS0_)
        /*00c0*/ 	.short	0x0380
        /*00c2*/ 	.short	0x0030


	//----- nvinfo : EIATTR_SW_WAR
	.align		4
.L_29:
        /*00c4*/ 	.byte	0x04, 0x36
        /*00c6*/ 	.short	(.L_31 - .L_30)
.L_30:
        /*00c8*/ 	.word	0x00000008
.L_31:


//--------------------- .nv.callgraph             --------------------------
	.section	.nv.callgraph,"",@"SHT_CUDA_CALLGRAPH"
	.align	4
	.sectionentsize	8
	.align		4
        /*0000*/ 	.word	0x00000000
	.align		4
        /*0004*/ 	.word	0xffffffff
	.align		4
        /*0008*/ 	.word	0x00000000
	.align		4
        /*000c*/ 	.word	0xfffffffe
	.align		4
        /*0010*/ 	.word	0x00000000
	.align		4
        /*0014*/ 	.word	0xfffffffd
	.align		4
        /*0018*/ 	.word	0x00000000
	.align		4
        /*001c*/ 	.word	0xfffffffc


//--------------------- .text._Z6kernelIfEviiiiiPKT_S2_PS0_ --------------------------
	.section	.text._Z6kernelIfEviiiiiPKT_S2_PS0_,"ax",@progbits
	.align	128
        .global         _Z6kernelIfEviiiiiPKT_S2_PS0_
        .type           _Z6kernelIfEviiiiiPKT_S2_PS0_,@function
        .size           _Z6kernelIfEviiiiiPKT_S2_PS0_,(.L_x_5 - _Z6kernelIfEviiiiiPKT_S2_PS0_)
        .other          _Z6kernelIfEviiiiiPKT_S2_PS0_,@"STO_CUDA_ENTRY STV_DEFAULT"
_Z6kernelIfEviiiiiPKT_S2_PS0_:
.text._Z6kernelIfEviiiiiPKT_S2_PS0_:
[----:B------:R-:W-:Y:S01]  /*0000*/  LDC R1, c[0x0][0x37c] ;  /* 0x0000df00ff017b82 */ /* 0x000fe20000000800 */
[----:B------:R-:W0:Y:S07]  /*0010*/  S2R R3, SR_TID.X ;  /* 0x0000000000037919 */ /* 0x000e2e0000002100 */
[----:B------:R-:W0:Y:S01]  /*0020*/  S2UR UR4, SR_CTAID.X ;  /* 0x00000000000479c3 */ /* 0x000e220000002500 */
[----:B------:R-:W1:Y:S07]  /*0030*/  LDCU UR8, c[0x0][0x388] ;  /* 0x00007100ff0877ac */ /* 0x000e6e0008000800 */
[----:B------:R-:W0:Y:S02]  /*0040*/  LDC R0, c[0x0][0x360] ;  /* 0x0000d800ff007b82 */ /* 0x000e240000000800 */
[----:B0-----:R-:W-:-:S05]  /*0050*/  IMAD R0, R0, UR4, R3 ;  /* 0x0000000400007c24 */ /* 0x001fca000f8e0203 */
[----:B-1----:R-:W-:-:S13]  /*0060*/  ISETP.GE.AND P0, PT, R0, UR8, PT ;  /* 0x0000000800007c0c */ /* 0x002fda000bf06270 */
[----:B------:R-:W-:Y:S05]  /*0070*/  @P0 EXIT ;  /* 0x000000000000094d */ /* 0x000fea0003800000 */
[----:B------:R-:W0:Y:S01]  /*0080*/  S2R R2, SR_TID.Y ;  /* 0x0000000000027919 */ /* 0x000e220000002200 */
[----:B------:R-:W0:Y:S08]  /*0090*/  S2UR UR5, SR_CTAID.Y ;  /* 0x00000000000579c3 */ /* 0x000e300000002600 */
[----:B------:R-:W0:Y:S02]  /*00a0*/  LDC R3, c[0x0][0x364] ;  /* 0x0000d900ff037b82 */ /* 0x000e240000000800 */
[----:B0-----:R-:W-:-:S05]  /*00b0*/  IMAD R0, R3, UR5, R2 ;  /* 0x0000000503007c24 */ /* 0x001fca000f8e0202 */
[----:B------:R-:W-:-:S13]  /*00c0*/  ISETP.GE.AND P0, PT, R0, UR8, PT ;  /* 0x0000000800007c0c */ /* 0x000fda000bf06270 */
[----:B------:R-:W-:Y:S05]  /*00d0*/  @P0 EXIT ;  /* 0x000000000000094d */ /* 0x000fea0003800000 */
[----:B------:R-:W0:Y:S01]  /*00e0*/  S2R R6, SR_TID.Z ;  /* 0x0000000000067919 */ /* 0x000e220000002300 */
[----:B------:R-:W0:Y:S08]  /*00f0*/  S2UR UR4, SR_CTAID.Z ;  /* 0x00000000000479c3 */ /* 0x000e300000002700 */
[----:B------:R-:W0:Y:S08]  /*0100*/  LDC R3, c[0x0][0x368] ;  /* 0x0000da00ff037b82 */ /* 0x000e300000000800 */
[----:B------:R-:W1:Y:S01]  /*0110*/  LDC.64 R4, c[0x0][0x380] ;  /* 0x0000e000ff047b82 */ /* 0x000e620000000a00 */
[----:B0-----:R-:W-:-:S02]  /*0120*/  IMAD R3, R3, UR4, R6 ;  /* 0x0000000403037c24 */ /* 0x001fc4000f8e0206 */
[----:B-1----:R-:W-:-:S05]  /*0130*/  IMAD R4, R5, R4, RZ ;  /* 0x0000000405047224 */ /* 0x002fca00078e02ff */
[----:B------:R-:W-:-:S13]  /*0140*/  ISETP.GE.AND P0, PT, R3, R4, PT ;  /* 0x000000040300720c */ /* 0x000fda0003f06270 */
[----:B------:R-:W-:Y:S05]  /*0150*/  @P0 EXIT ;  /* 0x000000000000094d */ /* 0x000fea0003800000 */
[----:B------:R-:W-:Y:S01]  /*0160*/  IABS R9, R5 ;  /* 0x0000000500097213 */ /* 0x000fe20000000000 */
[----:B------:R-:W0:Y:S01]  /*0170*/  LDCU UR9, c[0x0][0x38c] ;  /* 0x00007180ff0977ac */ /* 0x000e220008000800 */
[----:B------:R-:W-:Y:S01]  /*0180*/  ISETP.GE.AND P2, PT, R3, RZ, PT ;  /* 0x000000ff0300720c */ /* 0x000fe20003f46270 */
[----:B------:R-:W-:Y:S01]  /*0190*/  IMAD.MOV.U32 R12, RZ, RZ, RZ ;  /* 0x000000ffff0c7224 */ /* 0x000fe200078e00ff */
[----:B------:R-:W1:Y:S01]  /*01a0*/  I2F.RP R4, R9 ;  /* 0x0000000900047306 */ /* 0x000e620000209400 */
[----:B------:R-:W-:Y:S01]  /*01b0*/  UIADD3 UR4, UPT, UPT, UR8, 0x1f, URZ ;  /* 0x0000001f08047890 */ /* 0x000fe2000fffe0ff */
[----:B------:R-:W2:Y:S03]  /*01c0*/  LDCU.64 UR6, c[0x0][0x358] ;  /* 0x00006b00ff0677ac */ /* 0x000ea60008000a00 */
[----:B------:R-:W-:-:S04]  /*01d0*/  USHF.R.U32.HI UR4, URZ, 0x5, UR4 ;  /* 0x00000005ff047899 */ /* 0x000fc80008011604 */
[----:B------:R-:W-:Y:S01]  /*01e0*/  UIADD3 UR5, UPT, UPT, UR4, UR5, URZ ;  /* 0x0000000504057290 */ /* 0x000fe2000fffe0ff */
[----:B-1----:R-:W1:Y:S02]  /*01f0*/  MUFU.RCP R4, R4 ;  /* 0x0000000400047308 */ /* 0x002e640000001000 */
[----:B-1----:R-:W-:-:S06]  /*0200*/  VIADD R6, R4, 0xffffffe ;  /* 0x0ffffffe04067836 */ /* 0x002fcc0000000000 */
[----:B------:R1:W3:Y:S02]  /*0210*/  F2I.FTZ.U32.TRUNC.NTZ R7, R6 ;  /* 0x0000000600077305 */ /* 0x0002e4000021f000 */
[----:B-1----:R-:W-:Y:S02]  /*0220*/  HFMA2 R6, -RZ, RZ, 0, 0 ;  /* 0x00000000ff067431 */ /* 0x002fe400000001ff */
[----:B---3--:R-:W-:-:S04]  /*0230*/  IMAD.MOV R8, RZ, RZ, -R7 ;  /* 0x000000ffff087224 */ /* 0x008fc800078e0a07 */
[----:B------:R-:W-:Y:S01]  /*0240*/  IMAD R11, R8, R9, RZ ;  /* 0x00000009080b7224 */ /* 0x000fe200078e02ff */
[----:B------:R-:W-:-:S03]  /*0250*/  IABS R8, R3 ;  /* 0x0000000300087213 */ /* 0x000fc60000000000 */
[----:B------:R-:W-:-:S06]  /*0260*/  IMAD.HI.U32 R7, R7, R11, R6 ;  /* 0x0000000b07077227 */ /* 0x000fcc00078e0006 */
[----:B------:R-:W-:-:S04]  /*0270*/  IMAD.HI.U32 R7, R7, R8, RZ ;  /* 0x0000000807077227 */ /* 0x000fc800078e00ff */
[----:B------:R-:W-:-:S04]  /*0280*/  IMAD.MOV R7, RZ, RZ, -R7 ;  /* 0x000000ffff077224 */ /* 0x000fc800078e0a07 */
[----:B------:R-:W-:-:S05]  /*0290*/  IMAD R4, R9, R7, R8 ;  /* 0x0000000709047224 */ /* 0x000fca00078e0208 */
[----:B------:R-:W-:-:S13]  /*02a0*/  ISETP.GT.U32.AND P0, PT, R9, R4, PT ;  /* 0x000000040900720c */ /* 0x000fda0003f04070 */
[----:B------:R-:W-:Y:S02]  /*02b0*/  @!P0 IADD3 R4, PT, PT, R4, -R9, RZ ;  /* 0x8000000904048210 */ /* 0x000fe40007ffe0ff */
[----:B------:R-:W-:Y:S02]  /*02c0*/  ISETP.NE.AND P0, PT, R5, RZ, PT ;  /* 0x000000ff0500720c */ /* 0x000fe40003f05270 */
[----:B------:R-:W-:-:S13]  /*02d0*/  ISETP.GT.U32.AND P1, PT, R9, R4, PT ;  /* 0x000000040900720c */ /* 0x000fda0003f24070 */
[----:B------:R-:W-:-:S05]  /*02e0*/  @!P1 IMAD.IADD R4, R4, 0x1, -R9 ;  /* 0x0000000104049824 */ /* 0x000fca00078e0a09 */
[----:B------:R-:W-:Y:S02]  /*02f0*/  @!P2 IADD3 R4, PT, PT, -R4, RZ, RZ ;  /* 0x000000ff0404a210 */ /* 0x000fe40007ffe1ff */
[----:B------:R-:W-:-:S05]  /*0300*/  @!P0 LOP3.LUT R4, RZ, R5, RZ, 0x33, !PT ;  /* 0x00000005ff048212 */ /* 0x000fca00078e33ff */
[----:B------:R-:W-:Y:S01]  /*0310*/  IMAD.IADD R5, R3, 0x1, -R4 ;  /* 0x0000000103057824 */ /* 0x000fe200078e0a04 */
[----:B------:R-:W-:Y:S01]  /*0320*/  MOV R3, RZ ;  /* 0x000000ff00037202 */ /* 0x000fe20000000f00 */
[----:B------:R-:W-:-:S04]  /*0330*/  IMAD R4, R4, UR8, RZ ;  /* 0x0000000804047c24 */ /* 0x000fc8000f8e02ff */
[----:B------:R-:W-:Y:S01]  /*0340*/  IMAD R15, R5, UR8, R4 ;  /* 0x00000008050f7c24 */ /* 0x000fe2000f8e0204 */
[----:B0-2---:R-:W-:-:S07]  /*0350*/  IADD3 R14, PT, PT, R4, -UR9, RZ ;  /* 0x80000009040e7c10 */ /* 0x005fce000fffe0ff */
.L_x_3:
[----:B------:R-:W0:Y:S01]  /*0360*/  LDC R18, c[0x0][0x388] ;  /* 0x0000e200ff127b82 */ /* 0x000e220000000800 */
[----:B------:R-:W-:Y:S01]  /*0370*/  IMAD.MOV.U32 R16, RZ, RZ, R12 ;  /* 0x000000ffff107224 */ /* 0x000fe200078e000c */
[C---:B------:R-:W-:Y:S01]  /*0380*/  IADD3 R17, PT, PT, -R12.reuse, UR5, RZ ;  /* 0x000000050c117c10 */ /* 0x040fe2000fffe1ff */
[----:B------:R-:W-:Y:S01]  /*0390*/  BSSY.RECONVERGENT B0, `(.L_x_0) ;  /* 0x0000019000007945 */ /* 0x000fe20003800200 */
[----:B------:R-:W-:Y:S01]  /*03a0*/  IADD3 R12, PT, PT, R12, 0x1, RZ ;  /* 0x000000010c0c7810 */ /* 0x000fe20007ffe0ff */
[----:B------:R-:W-:Y:S01]  /*03b0*/  IMAD.MOV.U32 R13, RZ, RZ, RZ ;  /* 0x000000ffff0d7224 */ /* 0x000fe200078e00ff */
[----:B------:R-:W1:Y:S02]  /*03c0*/  LDCU UR8, c[0x0][0x390] ;  /* 0x00007200ff0877ac */ /* 0x000e640008000800 */
[----:B--2---:R-:W2:Y:S01]  /*03d0*/  LDC.64 R4, c[0x0][0x398] ;  /* 0x0000e600ff047b82 */ /* 0x004ea20000000a00 */
[----:B------:R-:W-:-:S07]  /*03e0*/  ISETP.NE.AND P0, PT, R12, UR4, PT ;  /* 0x000000040c007c0c */ /* 0x000fce000bf05270 */
[----:B---3--:R-:W3:Y:S06]  /*03f0*/  LDC.64 R6, c[0x0][0x3a0] ;  /* 0x0000e800ff067b82 */ /* 0x008eec0000000a00 */
.L_x_2:
[----:B------:R-:W-:-:S04]  /*0400*/  LEA R10, R16, R13, 0x5 ;  /* 0x0000000d100a7211 */ /* 0x000fc800078e28ff */
[----:B0-----:R-:W-:-:S13]  /*0410*/  ISETP.GE.AND P1, PT, R10, R18, PT ;  /* 0x000000120a00720c */ /* 0x001fda0003f26270 */
[----:B------:R-:W-:Y:S05]  /*0420*/  @P1 BRA `(.L_x_1) ;  /* 0x00000000003c1947 */ /* 0x000fea0003800000 */
[----:B------:R-:W-:-:S05]  /*0430*/  IMAD.IADD R8, R2, 0x1, -R13 ;  /* 0x0000000102087824 */ /* 0x000fca00078e0a0d */
[----:B------:R-:W-:-:S05]  /*0440*/  LEA R8, R17, R8, 0x5 ;  /* 0x0000000811087211 */ /* 0x000fca00078e28ff */
[----:B------:R-:W-:-:S05]  /*0450*/  VIADD R9, R8, 0xffffffff ;  /* 0xffffffff08097836 */ /* 0x000fca0000000000 */
[----:B-1----:R-:W-:-:S13]  /*0460*/  ISETP.GE.AND P1, PT, R9, UR8, PT ;  /* 0x0000000809007c0c */ /* 0x002fda000bf26270 */
[----:B------:R-:W-:Y:S05]  /*0470*/  @P1 BRA `(.L_x_1) ;  /* 0x0000000000281947 */ /* 0x000fea0003800000 */
[----:B------:R-:W-:Y:S01]  /*0480*/  IADD3 R9, PT, PT, R14, R9, RZ ;  /* 0x000000090e097210 */ /* 0x000fe20007ffe0ff */
[----:B------:R-:W-:-:S04]  /*0490*/  IMAD.IADD R11, R15, 0x1, R10 ;  /* 0x000000010f0b7824 */ /* 0x000fc800078e020a */
[----:B--2---:R-:W-:-:S04]  /*04a0*/  IMAD.WIDE R8, R9, 0x4, R4 ;  /* 0x0000000409087825 */ /* 0x004fc800078e0204 */
[----:B---3--:R-:W-:Y:S02]  /*04b0*/  IMAD.WIDE R10, R11, 0x4, R6 ;  /* 0x000000040b0a7825 */ /* 0x008fe400078e0206 */
[----:B------:R-:W2:Y:S04]  /*04c0*/  LDG.E R8, desc[UR6][R8.64] ;  /* 0x0000000608087981 */ /* 0x000ea8000c1e1900 */
[----:B------:R-:W2:Y:S01]  /*04d0*/  LDG.E R10, desc[UR6][R10.64] ;  /* 0x000000060a0a7981 */ /* 0x000ea2000c1e1900 */
[----:B------:R-:W-:-:S04]  /*04e0*/  IADD3 R13, PT, PT, R13, 0x1, RZ ;  /* 0x000000010d0d7810 */ /* 0x000fc80007ffe0ff */
[----:B------:R-:W-:Y:S01]  /*04f0*/  ISETP.NE.AND P1, PT, R13, R18, PT ;  /* 0x000000120d00720c */ /* 0x000fe20003f25270 */
[----:B--2---:R-:W-:-:S12]  /*0500*/  FFMA R3, R8, R10, R3 ;  /* 0x0000000a08037223 */ /* 0x004fd80000000003 */
[----:B------:R-:W-:Y:S05]  /*0510*/  @P1 BRA `(.L_x_2) ;  /* 0xfffffffc00b81947 */ /* 0x000fea000383ffff */
.L_x_1:
[----:B-1----:R-:W-:Y:S05]  /*0520*/  BSYNC.RECONVERGENT B0 ;  /* 0x0000000000007941 */ /* 0x002fea0003800200 */
.L_x_0:
[----:B------:R-:W-:Y:S05]  /*0530*/  @P0 BRA `(.L_x_3) ;  /* 0xfffffffc00880947 */ /* 0x000fea000383ffff */
[----:B--2---:R-:W0:Y:S01]  /*0540*/  LDC.64 R4, c[0x0][0x3a8] ;  /* 0x0000ea00ff047b82 */ /* 0x004e220000000a00 */
[----:B---3--:R-:W-:-:S05]  /*0550*/  IADD3 R7, PT, PT, R0, R15, RZ ;  /* 0x0000000f00077210 */ /* 0x008fca0007ffe0ff */
[----:B0-----:R-:W-:-:S05]  /*0560*/  IMAD.WIDE R4, R7, 0x4, R4 ;  /* 0x0000000407047825 */ /* 0x001fca00078e0204 */
[----:B------:R-:W-:Y:S01]  /*0570*/  STG.E desc[UR6][R4.64], R3 ;  /* 0x0000000304007986 */ /* 0x000fe2000c101906 */
[----:B------:R-:W-:Y:S05]  /*0580*/  EXIT ;  /* 0x000000000000794d */ /* 0x000fea0003800000 */
.L_x_4:
[----:B------:R-:W-:-:S00]  /*0590*/  BRA `(.L_x_4) ;  /* 0xfffffffc00fc7947 */ /* 0x000fc0000383ffff */
[----:B------:R-:W-:-:S00]  /*05a0*/  NOP ;  /* 0x0000000000007918 */ /* 0x000fc00000000000 */
        /* <DEDUP_REMOVED lines=13> */
.L_x_5:


//--------------------- .nv.shared.reserved.0     --------------------------
	.section	.nv.shared.reserved.0,"aw",@nobits
	.weak		__nv_reservedSMEM_offset_0_alias
	.size		__nv_reservedSMEM_offset_0_alias, 0, 64
	.other		__nv_reservedSMEM_offset_0_alias,@"STO_CUDA_RESERVED_SHARED STV_DEFAULT"
__nv_reservedSMEM_offset_0_alias:
	.zero		0
	.zero		64


//--------------------- .nv.constant0._Z6kernelIfEviiiiiPKT_S2_PS0_ --------------------------
	.section	.nv.constant0._Z6kernelIfEviiiiiPKT_S2_PS0_,"a",@progbits
	.sectionflags	@""
	.align	4
.nv.constant0._Z6kernelIfEviiiiiPKT_S2_PS0_:
	.zero		944


//--------------------- SYMBOLS --------------------------

	.type		.nv.reservedSmem.offset0,@object
	.size		.nv.reservedSmem.offset0,0x4
